//
// Generated by NVIDIA NVVM Compiler
//
// Compiler Build ID: CL-36424714
// Cuda compilation tools, release 13.0, V13.0.88
// Based on NVVM 20.0.0
//

.version 9.0
.target sm_100
.address_size 64

	// .globl	_Z16register_blockedPf

.visible .entry _Z16register_blockedPf(
	.param .u64 .ptr .align 1 _Z16register_blockedPf_param_0
)
{
	.reg .b32 	%r<5>;
	.reg .b64 	%rd<5>;

	ld.param.u64 	%rd1, [_Z16register_blockedPf_param_0];
	cvta.to.global.u64 	%rd2, %rd1;
	mov.u32 	%r1, %tid.x;
	shl.b32 	%r2, %r1, 1;
	mul.wide.u32 	%rd3, %r2, 4;
	add.s64 	%rd4, %rd2, %rd3;
	mov.b32 	%r3, 1132462080;
	st.global.u32 	[%rd4], %r3;
	mov.b32 	%r4, 1136656384;
	st.global.u32 	[%rd4+4], %r4;
	ret;

}


// ===== COMPILED SASS (sm_100) =====

	.target	sm_100

	.elftype	@"ET_EXEC"


//--------------------- .note.nv.tkinfo           --------------------------
	.section	.note.nv.tkinfo,"",@"SHT_NOTE"
	.sectionflags	@"SHF_NOTE_NV_TKINFO"
	.tkinfo
        /*0018*/ 	.word	0x00000002
        /*0030*/ 	.string	""
        /*0030*/ 	.string	"ptxas"
        /*0030*/ 	.string	"Cuda compilation tools, release 13.0, V13.0.88"
        /*0030*/ 	.string	"Build cuda_13.0.r13.0/compiler.36424714_0"
        /*0030*/ 	.string	"-arch sm_100 -m 64 "



//--------------------- .note.nv.cuinfo           --------------------------
	.section	.note.nv.cuinfo,"",@"SHT_NOTE"
	.sectionflags	@"SHF_NOTE_NV_CUINFO"
        /*0018*/ 	.short	0x0002
        /*001a*/ 	.short	0x0064
        /*001c*/ 	.short	0x0082
	.zero		2


//--------------------- .nv.info                  --------------------------
	.section	.nv.info,"",@"SHT_CUDA_INFO"
	.align	4


	//----- nvinfo : EIATTR_REGCOUNT
	.align		4
        /*0000*/ 	.byte	0x04, 0x2f
        /*0002*/ 	.short	(.L_1 - .L_0)
	.align		4
.L_0:
        /*0004*/ 	.word	index@(_Z16register_blockedPf)
        /*0008*/ 	.word	0x0000000a


	//----- nvinfo : EIATTR_FRAME_SIZE
	.align		4
.L_1:
        /*000c*/ 	.byte	0x04, 0x11
        /*000e*/ 	.short	(.L_3 - .L_2)
	.align		4
.L_2:
        /*0010*/ 	.word	index@(_Z16register_blockedPf)
        /*0014*/ 	.word	0x00000000


	//----- nvinfo : EIATTR_MIN_STACK_SIZE
	.align		4
.L_3:
        /*0018*/ 	.byte	0x04, 0x12
        /*001a*/ 	.short	(.L_5 - .L_4)
	.align		4
.L_4:
        /*001c*/ 	.word	index@(_Z16register_blockedPf)
        /*0020*/ 	.word	0x00000000
.L_5:


//--------------------- .nv.compat                --------------------------
	.section	.nv.compat,"",@"SHT_CUDA_COMPAT_INFO"
	.align	4
        /*0000*/ 	.byte	0x02, 0x09, 0x00, 0x00, 0x02, 0x02, 0x01, 0x00, 0x02, 0x05, 0x05, 0x00, 0x03, 0x07, 0x01, 0x01
        /*0010*/ 	.byte	0x02, 0x03, 0x00, 0x00, 0x02, 0x06, 0x01, 0x00, 0x04, 0x0b, 0x08, 0x00, 0x09, 0x00, 0x00, 0x00
        /*0020*/ 	.byte	0x00, 0x00, 0x00, 0x00


//--------------------- .nv.info._Z16register_blockedPf --------------------------
	.section	.nv.info._Z16register_blockedPf,"",@"SHT_CUDA_INFO"
	.sectionflags	@""
	.align	4


	//----- nvinfo : EIATTR_CUDA_API_VERSION
	.align		4
        /*0000*/ 	.byte	0x04, 0x37
        /*0002*/ 	.short	(.L_7 - .L_6)
.L_6:
        /*0004*/ 	.word	0x00000082


	//----- nvinfo : EIATTR_KPARAM_INFO
	.align		4
.L_7:
        /*0008*/ 	.byte	0x04, 0x17
        /*000a*/ 	.short	(.L_9 - .L_8)
.L_8:
        /*000c*/ 	.word	0x00000000
        /*0010*/ 	.short	0x0000
        /*0012*/ 	.short	0x0000
        /*0014*/ 	.byte	0x00, 0xf5, 0x21, 0x00


	//----- nvinfo : EIATTR_SPARSE_MMA_MASK
	.align		4
.L_9:
        /*0018*/ 	.byte	0x03, 0x50
        /*001a*/ 	.short	0x0000


	//----- nvinfo : EIATTR_MAXREG_COUNT
	.align		4
        /*001c*/ 	.byte	0x03, 0x1b
        /*001e*/ 	.short	0x00ff


	//----- nvinfo : EIATTR_MERCURY_ISA_VERSION
	.align		4
        /*0020*/ 	.byte	0x03, 0x5f
        /*0022*/ 	.short	0x0101


	//----- nvinfo : EIATTR_VRC_CTA_INIT_COUNT
	.align		4
        /*0024*/ 	.byte	0x02, 0x4a
	.zero		1
	.zero		1


	//----- nvinfo : EIATTR_EXIT_INSTR_OFFSETS
	.align		4
        /*0028*/ 	.byte	0x04, 0x1c
        /*002a*/ 	.short	(.L_11 - .L_10)


	//   ....[0]....
.L_10:
        /*002c*/ 	.word	0x000000a0


	//----- nvinfo : EIATTR_CBANK_PARAM_SIZE
	.align		4
.L_11:
        /*0030*/ 	.byte	0x03, 0x19
        /*0032*/ 	.short	0x0008


	//----- nvinfo : EIATTR_PARAM_CBANK
	.align		4
        /*0034*/ 	.byte	0x04, 0x0a
        /*0036*/ 	.short	(.L_13 - .L_12)
	.align		4
.L_12:
        /*0038*/ 	.word	index@(.nv.constant0._Z16register_blockedPf)
        /*003c*/ 	.short	0x0380
        /*003e*/ 	.short	0x0008


	//----- nvinfo : EIATTR_SW_WAR
	.align		4
.L_13:
        /*0040*/ 	.byte	0x04, 0x36
        /*0042*/ 	.short	(.L_15 - .L_14)
.L_14:
        /*0044*/ 	.word	0x00000008
.L_15:


//--------------------- .nv.callgraph             --------------------------
	.section	.nv.callgraph,"",@"SHT_CUDA_CALLGRAPH"
	.align	4
	.sectionentsize	8
	.align		4
        /*0000*/ 	.word	0x00000000
	.align		4
        /*0004*/ 	.word	0xffffffff
	.align		4
        /*0008*/ 	.word	0x00000000
	.align		4
        /*000c*/ 	.word	0xfffffffe
	.align		4
        /*0010*/ 	.word	0x00000000
	.align		4
        /*0014*/ 	.word	0xfffffffd
	.align		4
        /*0018*/ 	.word	0x00000000
	.align		4
        /*001c*/ 	.word	0xfffffffc


//--------------------- .text._Z16register_blockedPf --------------------------
	.section	.text._Z16register_blockedPf,"ax",@progbits
	.align	128
        .global         _Z16register_blockedPf
        .type           _Z16register_blockedPf,@function
        .size           _Z16register_blockedPf,(.L_x_1 - _Z16register_blockedPf)
        .other          _Z16register_blockedPf,@"STO_CUDA_ENTRY STV_DEFAULT"
_Z16register_blockedPf:
.text._Z16register_blockedPf:
[----:B------:R-:W-:Y:S01]  /*0000*/  LDC R1, c[0x0][0x37c] ;  /* 0x0000df00ff017b82 */ /* 0x000fe20000000800 */
[----:B------:R-:W0:Y:S07]  /*0010*/  S2R R5, SR_TID.X ;  /* 0x0000000000057919 */ /* 0x000e2e0000002100 */
[----:B------:R-:W1:Y:S01]  /*0020*/  LDC.64 R2, c[0x0][0x380] ;  /* 0x0000e000ff027b82 */ /* 0x000e620000000a00 */
[----:B------:R-:W2:Y:S01]  /*0030*/  LDCU.64 UR4, c[0x0][0x358] ;  /* 0x00006b00ff0477ac */ /* 0x000ea20008000a00 */
[----:B------:R-:W-:Y:S01]  /*0040*/  HFMA2 R7, -RZ, RZ, 3.75, 0 ;  /* 0x43800000ff077431 */ /* 0x000fe200000001ff */
[----:B0-----:R-:W-:-:S05]  /*0050*/  SHF.L.U32 R5, R5, 0x1, RZ ;  /* 0x0000000105057819 */ /* 0x001fca00000006ff */
[----:B-1----:R-:W-:Y:S01]  /*0060*/  IMAD.WIDE.U32 R2, R5, 0x4, R2 ;  /* 0x0000000405027825 */ /* 0x002fe200078e0002 */
[----:B------:R-:W-:-:S04]  /*0070*/  MOV R5, 0x43c00000 ;  /* 0x43c0000000057802 */ /* 0x000fc80000000f00 */
[----:B--2---:R-:W-:Y:S04]  /*0080*/  STG.E desc[UR4][R2.64], R7 ;  /* 0x0000000702007986 */ /* 0x004fe8000c101904 */
[----:B------:R-:W-:Y:S01]  /*0090*/  STG.E desc[UR4][R2.64+0x4], R5 ;  /* 0x0000040502007986 */ /* 0x000fe2000c101904 */
[----:B------:R-:W-:Y:S05]  /*00a0*/  EXIT ;  /* 0x000000000000794d */ /* 0x000fea0003800000 */
.L_x_0:
[----:B------:R-:W-:-:S00]  /*00b0*/  BRA `(.L_x_0) ;  /* 0xfffffffc00fc7947 */ /* 0x000fc0000383ffff */
[----:B------:R-:W-:-:S00]  /*00c0*/  NOP ;  /* 0x0000000000007918 */ /* 0x000fc00000000000 */
        /* <DEDUP_REMOVED lines=11> */
.L_x_1:


//--------------------- .nv.shared.reserved.0     --------------------------
	.section	.nv.shared.reserved.0,"aw",@nobits
	.weak		__nv_reservedSMEM_offset_0_alias
	.size		__nv_reservedSMEM_offset_0_alias, 0, 64
	.other		__nv_reservedSMEM_offset_0_alias,@"STO_CUDA_RESERVED_SHARED STV_DEFAULT"
__nv_reservedSMEM_offset_0_alias:
	.zero		0
	.zero		64


//--------------------- .nv.constant0._Z16register_blockedPf --------------------------
	.section	.nv.constant0._Z16register_blockedPf,"a",@progbits
	.sectionflags	@""
	.align	4
.nv.constant0._Z16register_blockedPf:
	.zero		904


//--------------------- SYMBOLS --------------------------

	.type		.nv.reservedSmem.offset0,@object
	.size		.nv.reservedSmem.offset0,0x4
